//
// Generated by NVIDIA NVVM Compiler
//
// Compiler Build ID: CL-36424714
// Cuda compilation tools, release 13.0, V13.0.88
// Based on NVVM 20.0.0
//

.version 9.0
.target sm_100
.address_size 64

	// .globl	_Z6reducePfS_
// _ZZ6reducePfS_E5array has been demoted

.visible .entry _Z6reducePfS_(
	.param .u64 .ptr .align 1 _Z6reducePfS__param_0,
	.param .u64 .ptr .align 1 _Z6reducePfS__param_1
)
{
	.reg .pred 	%p<15>;
	.reg .b32 	%r<35>;
	.reg .b32 	%f<29>;
	.reg .b64 	%rd<11>;
	// demoted variable
	.shared .align 4 .b8 _ZZ6reducePfS_E5array[32];
	ld.param.u64 	%rd2, [_Z6reducePfS__param_0];
	ld.param.u64 	%rd1, [_Z6reducePfS__param_1];
	mov.u32 	%r1, %tid.x;
	mov.u32 	%r2, %ctaid.x;
	mov.u32 	%r3, %ntid.x;
	cvta.to.global.u64 	%rd3, %rd2;
	mul.lo.s32 	%r4, %r2, %r3;
	shl.b32 	%r5, %r4, 1;
	add.s32 	%r6, %r5, %r1;
	mul.wide.u32 	%rd4, %r6, 4;
	add.s64 	%rd5, %rd3, %rd4;
	ld.global.f32 	%f5, [%rd5];
	add.f32 	%f6, %f5, 0f00000000;
	add.s32 	%r7, %r6, %r3;
	mul.wide.u32 	%rd6, %r7, 4;
	add.s64 	%rd7, %rd3, %rd6;
	ld.global.f32 	%f7, [%rd7];
	add.f32 	%f8, %f6, %f7;
	and.b32  	%r8, %r1, 31;
	mov.b32 	%r9, %f8;
	shfl.sync.down.b32	%r10|%p1, %r9, 16, 31, -1;
	mov.b32 	%f9, %r10;
	add.f32 	%f10, %f8, %f9;
	mov.b32 	%r11, %f10;
	shfl.sync.down.b32	%r12|%p2, %r11, 8, 31, -1;
	mov.b32 	%f11, %r12;
	add.f32 	%f12, %f10, %f11;
	mov.b32 	%r13, %f12;
	shfl.sync.down.b32	%r14|%p3, %r13, 4, 31, -1;
	mov.b32 	%f13, %r14;
	add.f32 	%f14, %f12, %f13;
	mov.b32 	%r15, %f14;
	shfl.sync.down.b32	%r16|%p4, %r15, 2, 31, -1;
	mov.b32 	%f15, %r16;
	add.f32 	%f16, %f14, %f15;
	mov.b32 	%r17, %f16;
	shfl.sync.down.b32	%r18|%p5, %r17, 1, 31, -1;
	mov.b32 	%f17, %r18;
	add.f32 	%f1, %f16, %f17;
	setp.ne.s32 	%p6, %r8, 0;
	@%p6 bra 	$L__BB0_2;
	shr.u32 	%r19, %r1, 3;
	mov.u32 	%r20, _ZZ6reducePfS_E5array;
	add.s32 	%r21, %r20, %r19;
	st.shared.f32 	[%r21], %f1;
$L__BB0_2:
	bar.sync 	0;
	setp.gt.u32 	%p7, %r1, 31;
	@%p7 bra 	$L__BB0_7;
	setp.gt.u32 	%p8, %r1, 7;
	mov.f32 	%f28, 0f00000000;
	@%p8 bra 	$L__BB0_5;
	shl.b32 	%r22, %r1, 2;
	mov.u32 	%r23, _ZZ6reducePfS_E5array;
	add.s32 	%r24, %r23, %r22;
	ld.shared.f32 	%f28, [%r24];
$L__BB0_5:
	mov.b32 	%r25, %f28;
	shfl.sync.down.b32	%r26|%p9, %r25, 16, 31, -1;
	mov.b32 	%f19, %r26;
	add.f32 	%f20, %f28, %f19;
	mov.b32 	%r27, %f20;
	shfl.sync.down.b32	%r28|%p10, %r27, 8, 31, -1;
	mov.b32 	%f21, %r28;
	add.f32 	%f22, %f20, %f21;
	mov.b32 	%r29, %f22;
	shfl.sync.down.b32	%r30|%p11, %r29, 4, 31, -1;
	mov.b32 	%f23, %r30;
	add.f32 	%f24, %f22, %f23;
	mov.b32 	%r31, %f24;
	shfl.sync.down.b32	%r32|%p12, %r31, 2, 31, -1;
	mov.b32 	%f25, %r32;
	add.f32 	%f26, %f24, %f25;
	mov.b32 	%r33, %f26;
	shfl.sync.down.b32	%r34|%p13, %r33, 1, 31, -1;
	mov.b32 	%f27, %r34;
	add.f32 	%f4, %f26, %f27;
	setp.ne.s32 	%p14, %r1, 0;
	@%p14 bra 	$L__BB0_7;
	cvta.to.global.u64 	%rd8, %rd1;
	mul.wide.u32 	%rd9, %r2, 4;
	add.s64 	%rd10, %rd8, %rd9;
	st.global.f32 	[%rd10], %f4;
$L__BB0_7:
	ret;

}


// ===== COMPILED SASS (sm_100) =====

	.target	sm_100

	.elftype	@"ET_EXEC"


//--------------------- .note.nv.tkinfo           --------------------------
	.section	.note.nv.tkinfo,"",@"SHT_NOTE"
	.sectionflags	@"SHF_NOTE_NV_TKINFO"
	.tkinfo
        /*0018*/ 	.word	0x00000002
        /*0030*/ 	.string	""
        /*0030*/ 	.string	"ptxas"
        /*0030*/ 	.string	"Cuda compilation tools, release 13.0, V13.0.88"
        /*0030*/ 	.string	"Build cuda_13.0.r13.0/compiler.36424714_0"
        /*0030*/ 	.string	"-arch sm_100 -m 64 "



//--------------------- .note.nv.cuinfo           --------------------------
	.section	.note.nv.cuinfo,"",@"SHT_NOTE"
	.sectionflags	@"SHF_NOTE_NV_CUINFO"
        /*0018*/ 	.short	0x0002
        /*001a*/ 	.short	0x0064
        /*001c*/ 	.short	0x0082
	.zero		2


//--------------------- .nv.info                  --------------------------
	.section	.nv.info,"",@"SHT_CUDA_INFO"
	.align	4


	//----- nvinfo : EIATTR_REGCOUNT
	.align		4
        /*0000*/ 	.byte	0x04, 0x2f
        /*0002*/ 	.short	(.L_1 - .L_0)
	.align		4
.L_0:
        /*0004*/ 	.word	index@(_Z6reducePfS_)
        /*0008*/ 	.word	0x0000000e


	//----- nvinfo : EIATTR_FRAME_SIZE
	.align		4
.L_1:
        /*000c*/ 	.byte	0x04, 0x11
        /*000e*/ 	.short	(.L_3 - .L_2)
	.align		4
.L_2:
        /*0010*/ 	.word	index@(_Z6reducePfS_)
        /*0014*/ 	.word	0x00000000


	//----- nvinfo : EIATTR_MIN_STACK_SIZE
	.align		4
.L_3:
        /*0018*/ 	.byte	0x04, 0x12
        /*001a*/ 	.short	(.L_5 - .L_4)
	.align		4
.L_4:
        /*001c*/ 	.word	index@(_Z6reducePfS_)
        /*0020*/ 	.word	0x00000000
.L_5:


//--------------------- .nv.compat                --------------------------
	.section	.nv.compat,"",@"SHT_CUDA_COMPAT_INFO"
	.align	4
        /*0000*/ 	.byte	0x02, 0x09, 0x00, 0x00, 0x02, 0x02, 0x01, 0x00, 0x02, 0x05, 0x05, 0x00, 0x03, 0x07, 0x01, 0x01
        /*0010*/ 	.byte	0x02, 0x03, 0x00, 0x00, 0x02, 0x06, 0x01, 0x00, 0x04, 0x0b, 0x08, 0x00, 0x09, 0x00, 0x00, 0x00
        /*0020*/ 	.byte	0x00, 0x00, 0x00, 0x00


//--------------------- .nv.info._Z6reducePfS_    --------------------------
	.section	.nv.info._Z6reducePfS_,"",@"SHT_CUDA_INFO"
	.sectionflags	@""
	.align	4


	//----- nvinfo : EIATTR_CUDA_API_VERSION
	.align		4
        /*0000*/ 	.byte	0x04, 0x37
        /*0002*/ 	.short	(.L_7 - .L_6)
.L_6:
        /*0004*/ 	.word	0x00000082


	//----- nvinfo : EIATTR_KPARAM_INFO
	.align		4
.L_7:
        /*0008*/ 	.byte	0x04, 0x17
        /*000a*/ 	.short	(.L_9 - .L_8)
.L_8:
        /*000c*/ 	.word	0x00000000
        /*0010*/ 	.short	0x0001
        /*0012*/ 	.short	0x0008
        /*0014*/ 	.byte	0x00, 0xf5, 0x21, 0x00


	//----- nvinfo : EIATTR_KPARAM_INFO
	.align		4
.L_9:
        /*0018*/ 	.byte	0x04, 0x17
        /*001a*/ 	.short	(.L_11 - .L_10)
.L_10:
        /*001c*/ 	.word	0x00000000
        /*0020*/ 	.short	0x0000
        /*0022*/ 	.short	0x0000
        /*0024*/ 	.byte	0x00, 0xf5, 0x21, 0x00


	//----- nvinfo : EIATTR_SPARSE_MMA_MASK
	.align		4
.L_11:
        /*0028*/ 	.byte	0x03, 0x50
        /*002a*/ 	.short	0x0000


	//----- nvinfo : EIATTR_MAXREG_COUNT
	.align		4
        /*002c*/ 	.byte	0x03, 0x1b
        /*002e*/ 	.short	0x00ff


	//----- nvinfo : EIATTR_NUM_BARRIERS
	.align		4
        /*0030*/ 	.byte	0x02, 0x4c
        /*0032*/ 	.byte	0x01
	.zero		1


	//----- nvinfo : EIATTR_MERCURY_ISA_VERSION
	.align		4
        /*0034*/ 	.byte	0x03, 0x5f
        /*0036*/ 	.short	0x0101


	//----- nvinfo : EIATTR_COOP_GROUP_MASK_REGIDS
	.align		4
        /*0038*/ 	.byte	0x04, 0x29
        /*003a*/ 	.short	(.L_13 - .L_12)


	//   ....[0]....
.L_12:
        /*003c*/ 	.word	0xffffffff


	//   ....[1]....
        /*0040*/ 	.word	0xffffffff


	//   ....[2]....
        /*0044*/ 	.word	0xffffffff


	//   ....[3]....
        /*0048*/ 	.word	0xffffffff


	//   ....[4]....
        /*004c*/ 	.word	0xffffffff


	//   ....[5]....
        /*0050*/ 	.word	0xffffffff


	//   ....[6]....
        /*0054*/ 	.word	0xffffffff


	//   ....[7]....
        /*0058*/ 	.word	0xffffffff


	//   ....[8]....
        /*005c*/ 	.word	0xffffffff


	//   ....[9]....
        /*0060*/ 	.word	0xffffffff


	//----- nvinfo : EIATTR_COOP_GROUP_INSTR_OFFSETS
	.align		4
.L_13:
        /*0064*/ 	.byte	0x04, 0x28
        /*0066*/ 	.short	(.L_15 - .L_14)


	//   ....[0]....
.L_14:
        /*0068*/ 	.word	0x00000120


	//   ....[1]....
        /*006c*/ 	.word	0x00000150


	//   ....[2]....
        /*0070*/ 	.word	0x00000190


	//   ....[3]....
        /*0074*/ 	.word	0x000001b0


	//   ....[4]....
        /*0078*/ 	.word	0x000001d0


	//   ....[5]....
        /*007c*/ 	.word	0x000002a0


	//   ....[6]....
        /*0080*/ 	.word	0x000002c0


	//   ....[7]....
        /*0084*/ 	.word	0x000002e0


	//   ....[8]....
        /*0088*/ 	.word	0x00000300


	//   ....[9]....
        /*008c*/ 	.word	0x00000320


	//----- nvinfo : EIATTR_VRC_CTA_INIT_COUNT
	.align		4
.L_15:
        /*0090*/ 	.byte	0x02, 0x4a
	.zero		1
	.zero		1


	//----- nvinfo : EIATTR_EXIT_INSTR_OFFSETS
	.align		4
        /*0094*/ 	.byte	0x04, 0x1c
        /*0096*/ 	.short	(.L_17 - .L_16)


	//   ....[0]....
.L_16:
        /*0098*/ 	.word	0x00000210


	//   ....[1]....
        /*009c*/ 	.word	0x00000330


	//   ....[2]....
        /*00a0*/ 	.word	0x00000380


	//----- nvinfo : EIATTR_CBANK_PARAM_SIZE
	.align		4
.L_17:
        /*00a4*/ 	.byte	0x03, 0x19
        /*00a6*/ 	.short	0x0010


	//----- nvinfo : EIATTR_PARAM_CBANK
	.align		4
        /*00a8*/ 	.byte	0x04, 0x0a
        /*00aa*/ 	.short	(.L_19 - .L_18)
	.align		4
.L_18:
        /*00ac*/ 	.word	index@(.nv.constant0._Z6reducePfS_)
        /*00b0*/ 	.short	0x0380
        /*00b2*/ 	.short	0x0010


	//----- nvinfo : EIATTR_SW_WAR
	.align		4
.L_19:
        /*00b4*/ 	.byte	0x04, 0x36
        /*00b6*/ 	.short	(.L_21 - .L_20)
.L_20:
        /*00b8*/ 	.word	0x00000008
.L_21:


//--------------------- .nv.callgraph             --------------------------
	.section	.nv.callgraph,"",@"SHT_CUDA_CALLGRAPH"
	.align	4
	.sectionentsize	8
	.align		4
        /*0000*/ 	.word	0x00000000
	.align		4
        /*0004*/ 	.word	0xffffffff
	.align		4
        /*0008*/ 	.word	0x00000000
	.align		4
        /*000c*/ 	.word	0xfffffffe
	.align		4
        /*0010*/ 	.word	0x00000000
	.align		4
        /*0014*/ 	.word	0xfffffffd
	.align		4
        /*0018*/ 	.word	0x00000000
	.align		4
        /*001c*/ 	.word	0xfffffffc


//--------------------- .text._Z6reducePfS_       --------------------------
	.section	.text._Z6reducePfS_,"ax",@progbits
	.align	128
        .global         _Z6reducePfS_
        .type           _Z6reducePfS_,@function
        .size           _Z6reducePfS_,(.L_x_1 - _Z6reducePfS_)
        .other          _Z6reducePfS_,@"STO_CUDA_ENTRY STV_DEFAULT"
_Z6reducePfS_:
.text._Z6reducePfS_:
[----:B------:R-:W-:Y:S01]  /*0000*/  LDC R1, c[0x0][0x37c] ;  /* 0x0000df00ff017b82 */ /* 0x000fe20000000800 */
[----:B------:R-:W0:Y:S01]  /*0010*/  S2R R0, SR_CTAID.X ;  /* 0x0000000000007919 */ /* 0x000e220000002500 */
[----:B------:R-:W0:Y:S06]  /*0020*/  LDCU UR6, c[0x0][0x360] ;  /* 0x00006c00ff0677ac */ /* 0x000e2c0008000800 */
[----:B------:R-:W1:Y:S01]  /*0030*/  LDC.64 R6, c[0x0][0x380] ;  /* 0x0000e000ff067b82 */ /* 0x000e620000000a00 */
[----:B------:R-:W2:Y:S01]  /*0040*/  S2R R2, SR_TID.X ;  /* 0x0000000000027919 */ /* 0x000ea20000002100 */
[----:B------:R-:W3:Y:S01]  /*0050*/  LDCU.64 UR4, c[0x0][0x358] ;  /* 0x00006b00ff0477ac */ /* 0x000ee20008000a00 */
[----:B0-----:R-:W-:-:S05]  /*0060*/  IMAD R3, R0, UR6, RZ ;  /* 0x0000000600037c24 */ /* 0x001fca000f8e02ff */
[----:B--2---:R-:W-:-:S04]  /*0070*/  LEA R3, R3, R2, 0x1 ;  /* 0x0000000203037211 */ /* 0x004fc800078e08ff */
[C---:B------:R-:W-:Y:S01]  /*0080*/  IADD3 R9, PT, PT, R3.reuse, UR6, RZ ;  /* 0x0000000603097c10 */ /* 0x040fe2000fffe0ff */
[----:B-1----:R-:W-:-:S04]  /*0090*/  IMAD.WIDE.U32 R4, R3, 0x4, R6 ;  /* 0x0000000403047825 */ /* 0x002fc800078e0006 */
[----:B------:R-:W-:Y:S02]  /*00a0*/  IMAD.WIDE.U32 R6, R9, 0x4, R6 ;  /* 0x0000000409067825 */ /* 0x000fe400078e0006 */
[----:B---3--:R-:W2:Y:S04]  /*00b0*/  LDG.E R4, desc[UR4][R4.64] ;  /* 0x0000000404047981 */ /* 0x008ea8000c1e1900 */
[----:B------:R-:W3:Y:S01]  /*00c0*/  LDG.E R6, desc[UR4][R6.64] ;  /* 0x0000000406067981 */ /* 0x000ee2000c1e1900 */
[C---:B------:R-:W-:Y:S02]  /*00d0*/  LOP3.LUT P0, RZ, R2.reuse, 0x1f, RZ, 0xc0, !PT ;  /* 0x0000001f02ff7812 */ /* 0x040fe4000780c0ff */
[----:B------:R-:W-:Y:S01]  /*00e0*/  ISETP.GT.U32.AND P1, PT, R2, 0x1f, PT ;  /* 0x0000001f0200780c */ /* 0x000fe20003f24070 */
[----:B--2---:R-:W-:-:S04]  /*00f0*/  FADD R3, RZ, R4 ;  /* 0x00000004ff037221 */ /* 0x004fc80000000000 */
[----:B---3--:R-:W-:-:S06]  /*0100*/  FADD R3, R3, R6 ;  /* 0x0000000603037221 */ /* 0x008fcc0000000000 */
[----:B------:R-:W0:Y:S01]  /*0110*/  @!P0 S2R R6, SR_CgaCtaId ;  /* 0x0000000000068919 */ /* 0x000e220000008800 */
[----:B------:R-:W1:Y:S02]  /*0120*/  SHFL.DOWN PT, R8, R3, 0x10, 0x1f ;  /* 0x0a001f0003087f89 */ /* 0x000e6400000e0000 */
[----:B-1----:R-:W-:Y:S01]  /*0130*/  FADD R8, R3, R8 ;  /* 0x0000000803087221 */ /* 0x002fe20000000000 */
[----:B------:R-:W-:-:S04]  /*0140*/  @!P0 MOV R3, 0x400 ;  /* 0x0000040000038802 */ /* 0x000fc80000000f00 */
[----:B------:R-:W1:Y:S01]  /*0150*/  SHFL.DOWN PT, R9, R8, 0x8, 0x1f ;  /* 0x09001f0008097f89 */ /* 0x000e6200000e0000 */
[----:B0-----:R-:W-:-:S04]  /*0160*/  @!P0 LEA R3, R6, R3, 0x18 ;  /* 0x0000000306038211 */ /* 0x001fc800078ec0ff */
[----:B------:R-:W-:Y:S01]  /*0170*/  @!P0 LEA.HI R3, R2, R3, RZ, 0x1d ;  /* 0x0000000302038211 */ /* 0x000fe200078fe8ff */
[----:B-1----:R-:W-:-:S05]  /*0180*/  FADD R9, R8, R9 ;  /* 0x0000000908097221 */ /* 0x002fca0000000000 */
[----:B------:R-:W0:Y:S02]  /*0190*/  SHFL.DOWN PT, R10, R9, 0x4, 0x1f ;  /* 0x08801f00090a7f89 */ /* 0x000e2400000e0000 */
[----:B0-----:R-:W-:-:S05]  /*01a0*/  FADD R10, R9, R10 ;  /* 0x0000000a090a7221 */ /* 0x001fca0000000000 */
[----:B------:R-:W0:Y:S02]  /*01b0*/  SHFL.DOWN PT, R11, R10, 0x2, 0x1f ;  /* 0x08401f000a0b7f89 */ /* 0x000e2400000e0000 */
[----:B0-----:R-:W-:-:S05]  /*01c0*/  FADD R11, R10, R11 ;  /* 0x0000000b0a0b7221 */ /* 0x001fca0000000000 */
[----:B------:R-:W0:Y:S02]  /*01d0*/  SHFL.DOWN PT, R4, R11, 0x1, 0x1f ;  /* 0x08201f000b047f89 */ /* 0x000e2400000e0000 */
[----:B0-----:R-:W-:-:S05]  /*01e0*/  FADD R4, R11, R4 ;  /* 0x000000040b047221 */ /* 0x001fca0000000000 */
[----:B------:R0:W-:Y:S01]  /*01f0*/  @!P0 STS [R3], R4 ;  /* 0x0000000403008388 */ /* 0x0001e20000000800 */
[----:B------:R-:W-:Y:S06]  /*0200*/  BAR.SYNC.DEFER_BLOCKING 0x0 ;  /* 0x0000000000007b1d */ /* 0x000fec0000010000 */
[----:B------:R-:W-:Y:S05]  /*0210*/  @P1 EXIT ;  /* 0x000000000000194d */ /* 0x000fea0003800000 */
[----:B------:R-:W-:-:S13]  /*0220*/  ISETP.GT.U32.AND P0, PT, R2, 0x7, PT ;  /* 0x000000070200780c */ /* 0x000fda0003f04070 */
[----:B0-----:R-:W0:Y:S01]  /*0230*/  @!P0 S2R R4, SR_CgaCtaId ;  /* 0x0000000000048919 */ /* 0x001e220000008800 */
[----:B------:R-:W-:-:S04]  /*0240*/  @!P0 MOV R3, 0x400 ;  /* 0x0000040000038802 */ /* 0x000fc80000000f00 */
[----:B0-----:R-:W-:Y:S01]  /*0250*/  @!P0 LEA R5, R4, R3, 0x18 ;  /* 0x0000000304058211 */ /* 0x001fe200078ec0ff */
[----:B------:R-:W-:-:S03]  /*0260*/  HFMA2 R3, -RZ, RZ, 0, 0 ;  /* 0x00000000ff037431 */ /* 0x000fc600000001ff */
[----:B------:R-:W-:-:S05]  /*0270*/  @!P0 LEA R4, R2, R5, 0x2 ;  /* 0x0000000502048211 */ /* 0x000fca00078e10ff */
[----:B------:R-:W0:Y:S01]  /*0280*/  @!P0 LDS R3, [R4] ;  /* 0x0000000004038984 */ /* 0x000e220000000800 */
[----:B------:R-:W-:-:S03]  /*0290*/  ISETP.NE.AND P0, PT, R2, RZ, PT ;  /* 0x000000ff0200720c */ /* 0x000fc60003f05270 */
[----:B0-----:R-:W0:Y:S02]  /*02a0*/  SHFL.DOWN PT, R6, R3, 0x10, 0x1f ;  /* 0x0a001f0003067f89 */ /* 0x001e2400000e0000 */
[----:B0-----:R-:W-:-:S05]  /*02b0*/  FADD R6, R6, R3 ;  /* 0x0000000306067221 */ /* 0x001fca0000000000 */
[----:B------:R-:W0:Y:S02]  /*02c0*/  SHFL.DOWN PT, R5, R6, 0x8, 0x1f ;  /* 0x09001f0006057f89 */ /* 0x000e2400000e0000 */
[----:B0-----:R-:W-:-:S05]  /*02d0*/  FADD R5, R6, R5 ;  /* 0x0000000506057221 */ /* 0x001fca0000000000 */
[----:B------:R-:W0:Y:S02]  /*02e0*/  SHFL.DOWN PT, R8, R5, 0x4, 0x1f ;  /* 0x08801f0005087f89 */ /* 0x000e2400000e0000 */
[----:B0-----:R-:W-:-:S05]  /*02f0*/  FADD R8, R5, R8 ;  /* 0x0000000805087221 */ /* 0x001fca0000000000 */
[----:B------:R-:W0:Y:S02]  /*0300*/  SHFL.DOWN PT, R7, R8, 0x2, 0x1f ;  /* 0x08401f0008077f89 */ /* 0x000e2400000e0000 */
[----:B0-----:R-:W-:-:S05]  /*0310*/  FADD R7, R8, R7 ;  /* 0x0000000708077221 */ /* 0x001fca0000000000 */
[----:B------:R0:W1:Y:S01]  /*0320*/  SHFL.DOWN PT, R10, R7, 0x1, 0x1f ;  /* 0x08201f00070a7f89 */ /* 0x00006200000e0000 */
[----:B------:R-:W-:Y:S05]  /*0330*/  @P0 EXIT ;  /* 0x000000000000094d */ /* 0x000fea0003800000 */
[----:B------:R-:W2:Y:S01]  /*0340*/  LDC.64 R2, c[0x0][0x388] ;  /* 0x0000e200ff027b82 */ /* 0x000ea20000000a00 */
[----:B01----:R-:W-:Y:S01]  /*0350*/  FADD R7, R7, R10 ;  /* 0x0000000a07077221 */ /* 0x003fe20000000000 */
[----:B--2---:R-:W-:-:S05]  /*0360*/  IMAD.WIDE.U32 R2, R0, 0x4, R2 ;  /* 0x0000000400027825 */ /* 0x004fca00078e0002 */
[----:B------:R-:W-:Y:S01]  /*0370*/  STG.E desc[UR4][R2.64], R7 ;  /* 0x0000000702007986 */ /* 0x000fe2000c101904 */
[----:B------:R-:W-:Y:S05]  /*0380*/  EXIT ;  /* 0x000000000000794d */ /* 0x000fea0003800000 */
.L_x_0:
[----:B------:R-:W-:-:S00]  /*0390*/  BRA `(.L_x_0) ;  /* 0xfffffffc00fc7947 */ /* 0x000fc0000383ffff */
[----:B------:R-:W-:-:S00]  /*03a0*/  NOP ;  /* 0x0000000000007918 */ /* 0x000fc00000000000 */
        /* <DEDUP_REMOVED lines=13> */
.L_x_1:


//--------------------- .nv.shared._Z6reducePfS_  --------------------------
	.section	.nv.shared._Z6reducePfS_,"aw",@nobits
	.sectionflags	@""
	.align	4
.nv.shared._Z6reducePfS_:
	.zero		1056


//--------------------- .nv.shared.reserved.0     --------------------------
	.section	.nv.shared.reserved.0,"aw",@nobits
	.weak		__nv_reservedSMEM_offset_0_alias
	.size		__nv_reservedSMEM_offset_0_alias, 0, 64
	.other		__nv_reservedSMEM_offset_0_alias,@"STO_CUDA_RESERVED_SHARED STV_DEFAULT"
__nv_reservedSMEM_offset_0_alias:
	.zero		0
	.zero		64


//--------------------- .nv.constant0._Z6reducePfS_ --------------------------
	.section	.nv.constant0._Z6reducePfS_,"a",@progbits
	.sectionflags	@""
	.align	4
.nv.constant0._Z6reducePfS_:
	.zero		912


//--------------------- SYMBOLS --------------------------

	.type		.nv.reservedSmem.offset0,@object
	.size		.nv.reservedSmem.offset0,0x4
	.type		.nv.reservedSmem.cap,@object
	.size		.nv.reservedSmem.cap,0x4
